	.headerflags	@"EF_CUDA_TEXMODE_UNIFIED EF_CUDA_64BIT_ADDRESS EF_CUDA_ACCELERATORS EF_CUDA_SM90 EF_CUDA_VIRTUAL_SM(EF_CUDA_SM90)"
	.elftype	@"ET_EXEC"


//--------------------- .nv.info                  --------------------------
	.section	.nv.info,"",@"SHT_CUDA_INFO"
	.align	4


	//----- nvinfo : EIATTR_REGCOUNT
	.align		4
        /*0000*/ 	.byte	0x04, 0x2f
        /*0002*/ 	.short	(.L_3 - .L_2)
	.align		4
.L_2:
        /*0004*/ 	.word	index@(triton_poi_fused__native_batch_norm_legit_no_training_convolution_28)
        /*0008*/ 	.word	0x00000017


	//----- nvinfo : EIATTR_MIN_STACK_SIZE
	.align		4
.L_3:
        /*000c*/ 	.byte	0x04, 0x12
        /*000e*/ 	.short	(.L_5 - .L_4)
	.align		4
.L_4:
        /*0010*/ 	.word	index@(triton_poi_fused__native_batch_norm_legit_no_training_convolution_28)
        /*0014*/ 	.word	0x00000000


	//----- nvinfo : EIATTR_FRAME_SIZE
	.align		4
.L_5:
        /*0018*/ 	.byte	0x04, 0x11
        /*001a*/ 	.short	(.L_7 - .L_6)
	.align		4
.L_6:
        /*001c*/ 	.word	index@(triton_poi_fused__native_batch_norm_legit_no_training_convolution_28)
        /*0020*/ 	.word	0x00000000


	//----- nvinfo : EIATTR_MIN_STACK_SIZE
	.align		4
.L_7:
        /*0024*/ 	.byte	0x04, 0x12
        /*0026*/ 	.short	(.L_9 - .L_8)
	.align		4
.L_8:
        /*0028*/ 	.word	index@(triton_poi_fused__native_batch_norm_legit_no_training_convolution_28)
        /*002c*/ 	.word	0x00000000
.L_9:


//--------------------- .nv.info.triton_poi_fused__native_batch_norm_legit_no_training_convolution_28 --------------------------
	.section	.nv.info.triton_poi_fused__native_batch_norm_legit_no_training_convolution_28,"",@"SHT_CUDA_INFO"
	.sectionflags	@""
	.align	4


	//----- nvinfo : EIATTR_CUDA_API_VERSION
	.align		4
        /*0000*/ 	.byte	0x04, 0x37
        /*0002*/ 	.short	(.L_11 - .L_10)
.L_10:
        /*0004*/ 	.word	0x0000007c


	//----- nvinfo : EIATTR_KPARAM_INFO
	.align		4
.L_11:
        /*0008*/ 	.byte	0x04, 0x17
        /*000a*/ 	.short	(.L_13 - .L_12)
.L_12:
        /*000c*/ 	.word	0x00000000
        /*0010*/ 	.short	0x0007
        /*0012*/ 	.short	0x0038
        /*0014*/ 	.byte	0x00, 0xf0, 0x11, 0x00


	//----- nvinfo : EIATTR_KPARAM_INFO
	.align		4
.L_13:
        /*0018*/ 	.byte	0x04, 0x17
        /*001a*/ 	.short	(.L_15 - .L_14)
.L_14:
        /*001c*/ 	.word	0x00000000
        /*0020*/ 	.short	0x0006
        /*0022*/ 	.short	0x0030
        /*0024*/ 	.byte	0x00, 0xf4, 0x21, 0x00


	//----- nvinfo : EIATTR_KPARAM_INFO
	.align		4
.L_15:
        /*0028*/ 	.byte	0x04, 0x17
        /*002a*/ 	.short	(.L_17 - .L_16)
.L_16:
        /*002c*/ 	.word	0x00000000
        /*0030*/ 	.short	0x0005
        /*0032*/ 	.short	0x0028
        /*0034*/ 	.byte	0x00, 0xf4, 0x21, 0x00


	//----- nvinfo : EIATTR_KPARAM_INFO
	.align		4
.L_17:
        /*0038*/ 	.byte	0x04, 0x17
        /*003a*/ 	.short	(.L_19 - .L_18)
.L_18:
        /*003c*/ 	.word	0x00000000
        /*0040*/ 	.short	0x0004
        /*0042*/ 	.short	0x0020
        /*0044*/ 	.byte	0x00, 0xf4, 0x21, 0x00


	//----- nvinfo : EIATTR_KPARAM_INFO
	.align		4
.L_19:
        /*0048*/ 	.byte	0x04, 0x17
        /*004a*/ 	.short	(.L_21 - .L_20)
.L_20:
        /*004c*/ 	.word	0x00000000
        /*0050*/ 	.short	0x0003
        /*0052*/ 	.short	0x0018
        /*0054*/ 	.byte	0x00, 0xf4, 0x21, 0x00


	//----- nvinfo : EIATTR_KPARAM_INFO
	.align		4
.L_21:
        /*0058*/ 	.byte	0x04, 0x17
        /*005a*/ 	.short	(.L_23 - .L_22)
.L_22:
        /*005c*/ 	.word	0x00000000
        /*0060*/ 	.short	0x0002
        /*0062*/ 	.short	0x0010
        /*0064*/ 	.byte	0x00, 0xf4, 0x21, 0x00


	//----- nvinfo : EIATTR_KPARAM_INFO
	.align		4
.L_23:
        /*0068*/ 	.byte	0x04, 0x17
        /*006a*/ 	.short	(.L_25 - .L_24)
.L_24:
        /*006c*/ 	.word	0x00000000
        /*0070*/ 	.short	0x0001
        /*0072*/ 	.short	0x0008
        /*0074*/ 	.byte	0x00, 0xf4, 0x21, 0x00


	//----- nvinfo : EIATTR_KPARAM_INFO
	.align		4
.L_25:
        /*0078*/ 	.byte	0x04, 0x17
        /*007a*/ 	.short	(.L_27 - .L_26)
.L_26:
        /*007c*/ 	.word	0x00000000
        /*0080*/ 	.short	0x0000
        /*0082*/ 	.short	0x0000
        /*0084*/ 	.byte	0x00, 0xf4, 0x21, 0x00


	//----- nvinfo : EIATTR_SPARSE_MMA_MASK
	.align		4
.L_27:
        /*0088*/ 	.byte	0x03, 0x50
        /*008a*/ 	.short	0x0000


	//----- nvinfo : EIATTR_MAXREG_COUNT
	.align		4
        /*008c*/ 	.byte	0x03, 0x1b
        /*008e*/ 	.short	0x00ff


	//----- nvinfo : EIATTR_EXIT_INSTR_OFFSETS
	.align		4
        /*0090*/ 	.byte	0x04, 0x1c
        /*0092*/ 	.short	(.L_29 - .L_28)


	//   ....[0]....
.L_28:
        /*0094*/ 	.word	0x000003e0


	//----- nvinfo : EIATTR_REQNTID
	.align		4
.L_29:
        /*0098*/ 	.byte	0x04, 0x10
        /*009a*/ 	.short	(.L_31 - .L_30)
.L_30:
        /*009c*/ 	.word	0x00000080
        /*00a0*/ 	.word	0x00000001
        /*00a4*/ 	.word	0x00000001


	//----- nvinfo : EIATTR_CBANK_PARAM_SIZE
	.align		4
.L_31:
        /*00a8*/ 	.byte	0x03, 0x19
        /*00aa*/ 	.short	0x003c


	//----- nvinfo : EIATTR_PARAM_CBANK
	.align		4
        /*00ac*/ 	.byte	0x04, 0x0a
        /*00ae*/ 	.short	(.L_33 - .L_32)
	.align		4
.L_32:
        /*00b0*/ 	.word	index@(.nv.constant0.triton_poi_fused__native_batch_norm_legit_no_training_convolution_28)
        /*00b4*/ 	.short	0x0210
        /*00b6*/ 	.short	0x003c


	//----- nvinfo : EIATTR_SW_WAR
	.align		4
.L_33:
        /*00b8*/ 	.byte	0x04, 0x36
        /*00ba*/ 	.short	(.L_35 - .L_34)
.L_34:
        /*00bc*/ 	.word	0x00000008
.L_35:


//--------------------- .nv.callgraph             --------------------------
	.section	.nv.callgraph,"",@"SHT_CUDA_CALLGRAPH"
	.align	4
	.sectionentsize	8
	.align		4
        /*0000*/ 	.word	0x00000000
	.align		4
        /*0004*/ 	.word	0xffffffff
	.align		4
        /*0008*/ 	.word	0x00000000
	.align		4
        /*000c*/ 	.word	0xfffffffe
	.align		4
        /*0010*/ 	.word	0x00000000
	.align		4
        /*0014*/ 	.word	0xfffffffd
	.align		4
        /*0018*/ 	.word	0x00000000
	.align		4
        /*001c*/ 	.word	0xfffffffc


//--------------------- .nv.constant4             --------------------------
	.section	.nv.constant4,"a",@progbits
	.align	8
	.align		8
.nv.constant4:
        /*0000*/ 	.dword	_$_str
	.align		8
        /*0008*/ 	.dword	_$_str_$_2


//--------------------- .text.triton_poi_fused__native_batch_norm_legit_no_training_convolution_28 --------------------------
	.section	.text.triton_poi_fused__native_batch_norm_legit_no_training_convolution_28,"ax",@progbits
	.align	128
        .global         triton_poi_fused__native_batch_norm_legit_no_training_convolution_28
        .type           triton_poi_fused__native_batch_norm_legit_no_training_convolution_28,@function
        .size           triton_poi_fused__native_batch_norm_legit_no_training_convolution_28,(.L_x_1 - triton_poi_fused__native_batch_norm_legit_no_training_convolution_28)
        .other          triton_poi_fused__native_batch_norm_legit_no_training_convolution_28,@"STO_CUDA_ENTRY STV_DEFAULT"
triton_poi_fused__native_batch_norm_legit_no_training_convolution_28:
.text.triton_poi_fused__native_batch_norm_legit_no_training_convolution_28:
[----:B------:R-:W-:Y:S01]  /*0000*/  LDC R1, c[0x0][0x28] ;  /* 0x00000a00ff017b82 */ /* 0x000fe20000000800 */
[----:B------:R-:W1:Y:S07]  /*0010*/  S2R R0, SR_TID.X ;  /* 0x0000000000007919 */ /* 0x000e6e0000002100 */
[----:B------:R-:W2:Y:S01]  /*0020*/  LDC.64 R6, c[0x0][0x228] ;  /* 0x00008a00ff067b82 */ /* 0x000ea20000000a00 */
[----:B------:R-:W-:Y:S01]  /*0030*/  ULDC.64 UR4, c[0x0][0x208] ;  /* 0x0000820000047ab9 */ /* 0x000fe20000000a00 */
[----:B------:R-:W3:Y:S06]  /*0040*/  S2R R3, SR_CTAID.X ;  /* 0x0000000000037919 */ /* 0x000eec0000002500 */
[----:B------:R-:W4:Y:S08]  /*0050*/  LDC.64 R12, c[0x0][0x218] ;  /* 0x00008600ff0c7b82 */ /* 0x000f300000000a00 */
[----:B------:R-:W5:Y:S08]  /*0060*/  LDC.64 R14, c[0x0][0x220] ;  /* 0x00008800ff0e7b82 */ /* 0x000f700000000a00 */
[----:B------:R-:W5:Y:S01]  /*0070*/  LDC.64 R10, c[0x0][0x238] ;  /* 0x00008e00ff0a7b82 */ /* 0x000f620000000a00 */
[----:B-1----:R-:W-:-:S07]  /*0080*/  SHF.L.U32 R0, R0, 0x1, RZ ;  /* 0x0000000100007819 */ /* 0x002fce00000006ff */
[----:B------:R-:W1:Y:S01]  /*0090*/  LDC.64 R16, c[0x0][0x230] ;  /* 0x00008c00ff107b82 */ /* 0x000e620000000a00 */
[----:B------:R-:W-:-:S04]  /*00a0*/  LOP3.LUT R0, R0, 0xfe, RZ, 0xc0, !PT ;  /* 0x000000fe00007812 */ /* 0x000fc800078ec0ff */
[----:B---3--:R-:W-:-:S05]  /*00b0*/  LEA R0, R3, R0, 0x8 ;  /* 0x0000000003007211 */ /* 0x008fca00078e40ff */
[----:B------:R-:W-:-:S05]  /*00c0*/  IMAD.HI R2, R0, 0x2aaaaaab, RZ ;  /* 0x2aaaaaab00027827 */ /* 0x000fca00078e02ff */
[----:B------:R-:W-:-:S04]  /*00d0*/  SHF.R.U32.HI R3, RZ, 0x1f, R2 ;  /* 0x0000001fff037819 */ /* 0x000fc80000011602 */
[----:B------:R-:W-:-:S05]  /*00e0*/  LEA.HI R3, R2, R3, RZ, 0x1e ;  /* 0x0000000302037211 */ /* 0x000fca00078ff0ff */
[----:B------:R-:W-:Y:S02]  /*00f0*/  IMAD R8, R3, -0x18, R0 ;  /* 0xffffffe803087824 */ /* 0x000fe400078e0200 */
[----:B------:R-:W3:Y:S02]  /*0100*/  LDC.64 R2, c[0x0][0x210] ;  /* 0x00008400ff027b82 */ /* 0x000ee40000000a00 */
[----:B--2---:R-:W-:-:S06]  /*0110*/  IMAD.WIDE R6, R8, 0x4, R6 ;  /* 0x0000000408067825 */ /* 0x004fcc00078e0206 */
[----:B------:R-:W2:Y:S01]  /*0120*/  LDG.E.EL.64 R6, desc[UR4][R6.64] ;  /* 0x0000000406067981 */ /* 0x000ea2000c2e1b00 */
[----:B----4-:R-:W-:-:S04]  /*0130*/  IMAD.WIDE R12, R8, 0x4, R12 ;  /* 0x00000004080c7825 */ /* 0x010fc800078e020c */
[C---:B-----5:R-:W-:Y:S02]  /*0140*/  IMAD.WIDE R14, R8.reuse, 0x4, R14 ;  /* 0x00000004080e7825 */ /* 0x060fe400078e020e */
[----:B------:R-:W4:Y:S02]  /*0150*/  LDG.E.EL.64 R12, desc[UR4][R12.64] ;  /* 0x000000040c0c7981 */ /* 0x000f24000c2e1b00 */
[C---:B0-----:R-:W-:Y:S02]  /*0160*/  IMAD.WIDE R10, R8.reuse, 0x4, R10 ;  /* 0x00000004080a7825 */ /* 0x041fe400078e020a */
[----:B------:R-:W5:Y:S02]  /*0170*/  LDG.E.EL.64 R14, desc[UR4][R14.64] ;  /* 0x000000040e0e7981 */ /* 0x000f64000c2e1b00 */
[----:B-1----:R-:W-:Y:S02]  /*0180*/  IMAD.WIDE R16, R8, 0x4, R16 ;  /* 0x0000000408107825 */ /* 0x002fe400078e0210 */
[----:B------:R-:W4:Y:S02]  /*0190*/  LDG.E.EL.64 R10, desc[UR4][R10.64] ;  /* 0x000000040a0a7981 */ /* 0x000f24000c2e1b00 */
[----:B---3--:R-:W-:-:S02]  /*01a0*/  IMAD.WIDE R2, R0, 0x4, R2 ;  /* 0x0000000400027825 */ /* 0x008fc400078e0202 */
[----:B------:R0:W3:Y:S04]  /*01b0*/  LDG.E.EL.64 R8, desc[UR4][R16.64] ;  /* 0x0000000410087981 */ /* 0x0000e8000c2e1b00 */
[----:B------:R-:W4:Y:S01]  /*01c0*/  LDG.E.64 R4, desc[UR4][R2.64] ;  /* 0x0000000402047981 */ /* 0x000f22000c1e1b00 */
[----:B0-----:R-:W-:Y:S01]  /*01d0*/  HFMA2.MMA R17, -RZ, RZ, 1.625, 0 ;  /* 0x3e800000ff117435 */ /* 0x001fe200000001ff */
[----:B--2---:R-:W-:Y:S01]  /*01e0*/  FADD R6, R6, 9.9999997473787516356e-06 ;  /* 0x3727c5ac06067421 */ /* 0x004fe20000000000 */
[----:B------:R-:W-:-:S03]  /*01f0*/  FADD R18, R7, 9.9999997473787516356e-06 ;  /* 0x3727c5ac07127421 */ /* 0x000fc60000000000 */
[----:B------:R0:W1:Y:S08]  /*0200*/  MUFU.SQRT R19, R6 ;  /* 0x0000000600137308 */ /* 0x0000700000002000 */
[----:B------:R-:W2:Y:S01]  /*0210*/  MUFU.SQRT R20, R18 ;  /* 0x0000001200147308 */ /* 0x000ea20000002000 */
[----:B0-----:R-:W0:Y:S01]  /*0220*/  LDC.64 R6, c[0x0][0x240] ;  /* 0x00009000ff067b82 */ /* 0x001e220000000a00 */
[----:B-1----:R-:W-:-:S02]  /*0230*/  FSETP.GT.AND P0, PT, R19, 8.50705917302346158658e+37, PT ;  /* 0x7e8000001300780b */ /* 0x002fc40003f04000 */
[----:B------:R-:W-:Y:S02]  /*0240*/  FSETP.GEU.AND P2, PT, R19, 1.175494350822287508e-38, PT ;  /* 0x008000001300780b */ /* 0x000fe40003f4e000 */
[C---:B--2---:R-:W-:Y:S02]  /*0250*/  FSETP.GT.AND P1, PT, R20.reuse, 8.50705917302346158658e+37, PT ;  /* 0x7e8000001400780b */ /* 0x044fe40003f24000 */
[----:B------:R-:W-:-:S07]  /*0260*/  FSETP.GEU.AND P3, PT, R20, 1.175494350822287508e-38, PT ;  /* 0x008000001400780b */ /* 0x000fce0003f6e000 */
[----:B------:R-:W-:-:S04]  /*0270*/  @P0 FMUL R19, R19, 0.25 ;  /* 0x3e80000013130820 */ /* 0x000fc80000400000 */
[----:B------:R-:W-:Y:S01]  /*0280*/  @!P2 FMUL R19, R19, 16777216 ;  /* 0x4b8000001313a820 */ /* 0x000fe20000400000 */
[----:B------:R-:W-:-:S04]  /*0290*/  @P1 FMUL R20, R20, 0.25 ;  /* 0x3e80000014141820 */ /* 0x000fc80000400000 */
[----:B------:R-:W-:Y:S01]  /*02a0*/  @!P3 FMUL R20, R20, 16777216 ;  /* 0x4b8000001414b820 */ /* 0x000fe20000400000 */
[----:B------:R-:W1:Y:S01]  /*02b0*/  MUFU.RCP R19, R19 ;  /* 0x0000001300137308 */ /* 0x000e620000001000 */
[----:B------:R-:W-:-:S07]  /*02c0*/  FSEL R16, R17, 1, P0 ;  /* 0x3f80000011107808 */ /* 0x000fce0000000000 */
[----:B------:R-:W2:Y:S01]  /*02d0*/  MUFU.RCP R20, R20 ;  /* 0x0000001400147308 */ /* 0x000ea20000001000 */
[----:B------:R-:W-:Y:S01]  /*02e0*/  FSEL R17, R17, 1, P1 ;  /* 0x3f80000011117808 */ /* 0x000fe20000800000 */
[----:B------:R-:W-:Y:S01]  /*02f0*/  @!P2 FMUL R16, R16, 16777216 ;  /* 0x4b8000001010a820 */ /* 0x000fe20000400000 */
[----:B----4-:R-:W-:Y:S01]  /*0300*/  FADD R4, R4, R12 ;  /* 0x0000000c04047221 */ /* 0x010fe20000000000 */
[----:B------:R-:W-:Y:S02]  /*0310*/  FADD R5, R5, R13 ;  /* 0x0000000d05057221 */ /* 0x000fe40000000000 */
[----:B------:R-:W-:Y:S01]  /*0320*/  @!P3 FMUL R17, R17, 16777216 ;  /* 0x4b8000001111b820 */ /* 0x000fe20000400000 */
[----:B-1----:R-:W-:Y:S01]  /*0330*/  FMUL R19, R19, R16 ;  /* 0x0000001013137220 */ /* 0x002fe20000400000 */
[----:B-----5:R-:W-:Y:S01]  /*0340*/  FADD R14, -R14, R4 ;  /* 0x000000040e0e7221 */ /* 0x020fe20000000100 */
[----:B------:R-:W-:Y:S01]  /*0350*/  FADD R15, -R15, R5 ;  /* 0x000000050f0f7221 */ /* 0x000fe20000000100 */
[----:B--2---:R-:W-:-:S02]  /*0360*/  FMUL R12, R20, R17 ;  /* 0x00000011140c7220 */ /* 0x004fc40000400000 */
[----:B------:R-:W-:Y:S02]  /*0370*/  FMUL R19, R14, R19 ;  /* 0x000000130e137220 */ /* 0x000fe40000400000 */
[----:B------:R-:W-:Y:S01]  /*0380*/  FMUL R12, R15, R12 ;  /* 0x0000000c0f0c7220 */ /* 0x000fe20000400000 */
[----:B0-----:R-:W-:-:S04]  /*0390*/  IMAD.WIDE R6, R0, 0x4, R6 ;  /* 0x0000000400067825 */ /* 0x001fc800078e0206 */
[----:B---3--:R-:W-:Y:S01]  /*03a0*/  FFMA R8, R8, R19, R10 ;  /* 0x0000001308087223 */ /* 0x008fe2000000000a */
[----:B------:R-:W-:Y:S01]  /*03b0*/  FFMA R9, R9, R12, R11 ;  /* 0x0000000c09097223 */ /* 0x000fe2000000000b */
[----:B------:R-:W-:Y:S04]  /*03c0*/  STG.E.64 desc[UR4][R2.64], R4 ;  /* 0x0000000402007986 */ /* 0x000fe8000c101b04 */
[----:B------:R-:W-:Y:S01]  /*03d0*/  STG.E.64 desc[UR4][R6.64], R8 ;  /* 0x0000000806007986 */ /* 0x000fe2000c101b04 */
[----:B------:R-:W-:Y:S05]  /*03e0*/  EXIT ;  /* 0x000000000000794d */ /* 0x000fea0003800000 */
.L_x_0:
[----:B------:R-:W-:-:S00]  /*03f0*/  BRA `(.L_x_0) ;  /* 0xfffffffc00fc7947 */ /* 0x000fc0000383ffff */
[----:B------:R-:W-:-:S00]  /*0400*/  NOP ;  /* 0x0000000000007918 */ /* 0x000fc00000000000 */
[----:B------:R-:W-:-:S00]  /*0410*/  NOP ;  /* 0x0000000000007918 */ /* 0x000fc00000000000 */
[----:B------:R-:W-:-:S00]  /*0420*/  NOP ;  /* 0x0000000000007918 */ /* 0x000fc00000000000 */
[----:B------:R-:W-:-:S00]  /*0430*/  NOP ;  /* 0x0000000000007918 */ /* 0x000fc00000000000 */
[----:B------:R-:W-:-:S00]  /*0440*/  NOP ;  /* 0x0000000000007918 */ /* 0x000fc00000000000 */
[----:B------:R-:W-:-:S00]  /*0450*/  NOP ;  /* 0x0000000000007918 */ /* 0x000fc00000000000 */
[----:B------:R-:W-:-:S00]  /*0460*/  NOP ;  /* 0x0000000000007918 */ /* 0x000fc00000000000 */
[----:B------:R-:W-:-:S00]  /*0470*/  NOP ;  /* 0x0000000000007918 */ /* 0x000fc00000000000 */
.L_x_1:


//--------------------- .nv.global.init           --------------------------
	.section	.nv.global.init,"aw",@progbits
.nv.global.init:
	.type		_$_str,@object
	.size		_$_str,(_$_str_$_2 - _$_str)
_$_str:
        /*0000*/ 	.byte	0x5f, 0x5f, 0x43, 0x55, 0x44, 0x41, 0x5f, 0x46, 0x54, 0x5a, 0x00
	.type		_$_str_$_2,@object
	.size		_$_str_$_2,(.L_1 - _$_str_$_2)
_$_str_$_2:
        /*000b*/ 	.byte	0x5f, 0x5f, 0x43, 0x55, 0x44, 0x41, 0x5f, 0x50, 0x52, 0x45, 0x43, 0x5f, 0x53, 0x51, 0x52, 0x54
        /*001b*/ 	.byte	0x00
.L_1:


//--------------------- .nv.constant0.triton_poi_fused__native_batch_norm_legit_no_training_convolution_28 --------------------------
	.section	.nv.constant0.triton_poi_fused__native_batch_norm_legit_no_training_convolution_28,"a",@progbits
	.sectionflags	@""
	.align	4
.nv.constant0.triton_poi_fused__native_batch_norm_legit_no_training_convolution_28:
	.zero		588
